	.headerflags	@"EF_CUDA_TEXMODE_UNIFIED EF_CUDA_64BIT_ADDRESS EF_CUDA_ACCELERATORS EF_CUDA_SM90 EF_CUDA_VIRTUAL_SM(EF_CUDA_SM90)"
	.elftype	@"ET_EXEC"


//--------------------- .nv.info                  --------------------------
	.section	.nv.info,"",@"SHT_CUDA_INFO"
	.align	4


	//----- nvinfo : EIATTR_REGCOUNT
	.align		4
        /*0000*/ 	.byte	0x04, 0x2f
        /*0002*/ 	.short	(.L_1 - .L_0)
	.align		4
.L_0:
        /*0004*/ 	.word	index@(triton_poi_fused_convolution_leaky_relu_12)
        /*0008*/ 	.word	0x0000000c


	//----- nvinfo : EIATTR_MIN_STACK_SIZE
	.align		4
.L_1:
        /*000c*/ 	.byte	0x04, 0x12
        /*000e*/ 	.short	(.L_3 - .L_2)
	.align		4
.L_2:
        /*0010*/ 	.word	index@(triton_poi_fused_convolution_leaky_relu_12)
        /*0014*/ 	.word	0x00000000


	//----- nvinfo : EIATTR_FRAME_SIZE
	.align		4
.L_3:
        /*0018*/ 	.byte	0x04, 0x11
        /*001a*/ 	.short	(.L_5 - .L_4)
	.align		4
.L_4:
        /*001c*/ 	.word	index@(triton_poi_fused_convolution_leaky_relu_12)
        /*0020*/ 	.word	0x00000000


	//----- nvinfo : EIATTR_MIN_STACK_SIZE
	.align		4
.L_5:
        /*0024*/ 	.byte	0x04, 0x12
        /*0026*/ 	.short	(.L_7 - .L_6)
	.align		4
.L_6:
        /*0028*/ 	.word	index@(triton_poi_fused_convolution_leaky_relu_12)
        /*002c*/ 	.word	0x00000000
.L_7:


//--------------------- .nv.info.triton_poi_fused_convolution_leaky_relu_12 --------------------------
	.section	.nv.info.triton_poi_fused_convolution_leaky_relu_12,"",@"SHT_CUDA_INFO"
	.sectionflags	@""
	.align	4


	//----- nvinfo : EIATTR_CUDA_API_VERSION
	.align		4
        /*0000*/ 	.byte	0x04, 0x37
        /*0002*/ 	.short	(.L_9 - .L_8)
.L_8:
        /*0004*/ 	.word	0x0000007c


	//----- nvinfo : EIATTR_KPARAM_INFO
	.align		4
.L_9:
        /*0008*/ 	.byte	0x04, 0x17
        /*000a*/ 	.short	(.L_11 - .L_10)
.L_10:
        /*000c*/ 	.word	0x00000000
        /*0010*/ 	.short	0x0002
        /*0012*/ 	.short	0x0010
        /*0014*/ 	.byte	0x00, 0xf0, 0x11, 0x00


	//----- nvinfo : EIATTR_KPARAM_INFO
	.align		4
.L_11:
        /*0018*/ 	.byte	0x04, 0x17
        /*001a*/ 	.short	(.L_13 - .L_12)
.L_12:
        /*001c*/ 	.word	0x00000000
        /*0020*/ 	.short	0x0001
        /*0022*/ 	.short	0x0008
        /*0024*/ 	.byte	0x00, 0xf4, 0x21, 0x00


	//----- nvinfo : EIATTR_KPARAM_INFO
	.align		4
.L_13:
        /*0028*/ 	.byte	0x04, 0x17
        /*002a*/ 	.short	(.L_15 - .L_14)
.L_14:
        /*002c*/ 	.word	0x00000000
        /*0030*/ 	.short	0x0000
        /*0032*/ 	.short	0x0000
        /*0034*/ 	.byte	0x00, 0xf4, 0x21, 0x00


	//----- nvinfo : EIATTR_SPARSE_MMA_MASK
	.align		4
.L_15:
        /*0038*/ 	.byte	0x03, 0x50
        /*003a*/ 	.short	0x0000


	//----- nvinfo : EIATTR_MAXREG_COUNT
	.align		4
        /*003c*/ 	.byte	0x03, 0x1b
        /*003e*/ 	.short	0x00ff


	//----- nvinfo : EIATTR_EXIT_INSTR_OFFSETS
	.align		4
        /*0040*/ 	.byte	0x04, 0x1c
        /*0042*/ 	.short	(.L_17 - .L_16)


	//   ....[0]....
.L_16:
        /*0044*/ 	.word	0x00000170


	//----- nvinfo : EIATTR_REQNTID
	.align		4
.L_17:
        /*0048*/ 	.byte	0x04, 0x10
        /*004a*/ 	.short	(.L_19 - .L_18)
.L_18:
        /*004c*/ 	.word	0x00000080
        /*0050*/ 	.word	0x00000001
        /*0054*/ 	.word	0x00000001


	//----- nvinfo : EIATTR_CBANK_PARAM_SIZE
	.align		4
.L_19:
        /*0058*/ 	.byte	0x03, 0x19
        /*005a*/ 	.short	0x0014


	//----- nvinfo : EIATTR_PARAM_CBANK
	.align		4
        /*005c*/ 	.byte	0x04, 0x0a
        /*005e*/ 	.short	(.L_21 - .L_20)
	.align		4
.L_20:
        /*0060*/ 	.word	index@(.nv.constant0.triton_poi_fused_convolution_leaky_relu_12)
        /*0064*/ 	.short	0x0210
        /*0066*/ 	.short	0x0014


	//----- nvinfo : EIATTR_SW_WAR
	.align		4
.L_21:
        /*0068*/ 	.byte	0x04, 0x36
        /*006a*/ 	.short	(.L_23 - .L_22)
.L_22:
        /*006c*/ 	.word	0x00000008
.L_23:


//--------------------- .nv.callgraph             --------------------------
	.section	.nv.callgraph,"",@"SHT_CUDA_CALLGRAPH"
	.align	4
	.sectionentsize	8
	.align		4
        /*0000*/ 	.word	0x00000000
	.align		4
        /*0004*/ 	.word	0xffffffff
	.align		4
        /*0008*/ 	.word	0x00000000
	.align		4
        /*000c*/ 	.word	0xfffffffe
	.align		4
        /*0010*/ 	.word	0x00000000
	.align		4
        /*0014*/ 	.word	0xfffffffd
	.align		4
        /*0018*/ 	.word	0x00000000
	.align		4
        /*001c*/ 	.word	0xfffffffc


//--------------------- .text.triton_poi_fused_convolution_leaky_relu_12 --------------------------
	.section	.text.triton_poi_fused_convolution_leaky_relu_12,"ax",@progbits
	.align	128
        .global         triton_poi_fused_convolution_leaky_relu_12
        .type           triton_poi_fused_convolution_leaky_relu_12,@function
        .size           triton_poi_fused_convolution_leaky_relu_12,(.L_x_1 - triton_poi_fused_convolution_leaky_relu_12)
        .other          triton_poi_fused_convolution_leaky_relu_12,@"STO_CUDA_ENTRY STV_DEFAULT"
triton_poi_fused_convolution_leaky_relu_12:
.text.triton_poi_fused_convolution_leaky_relu_12:
[----:B------:R-:W-:Y:S01]  /*0000*/  LDC R1, c[0x0][0x28] ;  /* 0x00000a00ff017b82 */ /* 0x000fe20000000800 */
[----:B------:R-:W1:Y:S07]  /*0010*/  S2R R0, SR_TID.X ;  /* 0x0000000000007919 */ /* 0x000e6e0000002100 */
[----:B------:R-:W2:Y:S01]  /*0020*/  LDC.64 R2, c[0x0][0x210] ;  /* 0x00008400ff027b82 */ /* 0x000ea20000000a00 */
[----:B------:R-:W-:Y:S01]  /*0030*/  ULDC.64 UR4, c[0x0][0x208] ;  /* 0x0000820000047ab9 */ /* 0x000fe20000000a00 */
[----:B------:R-:W3:Y:S01]  /*0040*/  S2R R7, SR_CTAID.X ;  /* 0x0000000000077919 */ /* 0x000ee20000002500 */
[----:B-1----:R-:W-:-:S02]  /*0050*/  LOP3.LUT R0, R0, 0x7f, RZ, 0xc0, !PT ;  /* 0x0000007f00007812 */ /* 0x002fc400078ec0ff */
[----:B---3--:R-:W-:-:S03]  /*0060*/  SHF.R.S32.HI R4, RZ, 0x18, R7 ;  /* 0x00000018ff047819 */ /* 0x008fc60000011407 */
[----:B------:R-:W-:Y:S01]  /*0070*/  IMAD R7, R7, 0x80, R0 ;  /* 0x0000008007077824 */ /* 0x000fe200078e0200 */
[----:B------:R-:W-:-:S03]  /*0080*/  SGXT R0, R4, 0x1 ;  /* 0x000000010400781a */ /* 0x000fc60000000200 */
[----:B--2---:R-:W-:Y:S01]  /*0090*/  IMAD.WIDE R2, R7, 0x4, R2 ;  /* 0x0000000407027825 */ /* 0x004fe200078e0202 */
[----:B------:R-:W1:Y:S01]  /*00a0*/  LDC.64 R4, c[0x0][0x218] ;  /* 0x00008600ff047b82 */ /* 0x000e620000000a00 */
[----:B------:R-:W-:-:S04]  /*00b0*/  LEA.HI R0, R0, R7, RZ, 0x6 ;  /* 0x0000000700007211 */ /* 0x000fc800078f30ff */
[----:B------:R-:W-:-:S04]  /*00c0*/  SHF.R.S32.HI R0, RZ, 0x6, R0 ;  /* 0x00000006ff007819 */ /* 0x000fc80000011400 */
[----:B------:R-:W-:-:S04]  /*00d0*/  LEA.HI R6, R0, R0, RZ, 0x6 ;  /* 0x0000000000067211 */ /* 0x000fc800078f30ff */
[----:B------:R-:W-:-:S05]  /*00e0*/  LOP3.LUT R9, R6, 0xffffffc0, RZ, 0xc0, !PT ;  /* 0xffffffc006097812 */ /* 0x000fca00078ec0ff */
[----:B------:R-:W-:Y:S02]  /*00f0*/  IMAD.IADD R9, R0, 0x1, -R9 ;  /* 0x0000000100097824 */ /* 0x000fe400078e0a09 */
[----:B------:R-:W2:Y:S02]  /*0100*/  LDG.E R0, desc[UR4][R2.64] ;  /* 0x0000000402007981 */ /* 0x000ea4000c1e1900 */
[----:B-1----:R-:W-:-:S06]  /*0110*/  IMAD.WIDE R4, R9, 0x4, R4 ;  /* 0x0000000409047825 */ /* 0x002fcc00078e0204 */
[----:B------:R-:W2:Y:S02]  /*0120*/  LDG.E.EL R5, desc[UR4][R4.64] ;  /* 0x0000000404057981 */ /* 0x000ea4000c2e1900 */
[C---:B--2---:R-:W-:Y:S01]  /*0130*/  FSETP.GT.AND P0, PT, R0.reuse, -R5, PT ;  /* 0x800000050000720b */ /* 0x044fe20003f04000 */
[----:B------:R-:W-:-:S12]  /*0140*/  FADD R7, R0, R5 ;  /* 0x0000000500077221 */ /* 0x000fd80000000000 */
[----:B------:R-:W-:-:S05]  /*0150*/  @!P0 FMUL R7, R7, 0.20000000298023223877 ;  /* 0x3e4ccccd07078820 */ /* 0x000fca0000400000 */
[----:B------:R-:W-:Y:S01]  /*0160*/  STG.E desc[UR4][R2.64], R7 ;  /* 0x0000000702007986 */ /* 0x000fe2000c101904 */
[----:B------:R-:W-:Y:S05]  /*0170*/  EXIT ;  /* 0x000000000000794d */ /* 0x000fea0003800000 */
.L_x_0:
[----:B------:R-:W-:-:S00]  /*0180*/  BRA `(.L_x_0) ;  /* 0xfffffffc00fc7947 */ /* 0x000fc0000383ffff */
[----:B------:R-:W-:-:S00]  /*0190*/  NOP ;  /* 0x0000000000007918 */ /* 0x000fc00000000000 */
        /* <DEDUP_REMOVED lines=14> */
.L_x_1:


//--------------------- .nv.constant0.triton_poi_fused_convolution_leaky_relu_12 --------------------------
	.section	.nv.constant0.triton_poi_fused_convolution_leaky_relu_12,"a",@progbits
	.sectionflags	@""
	.align	4
.nv.constant0.triton_poi_fused_convolution_leaky_relu_12:
	.zero		548
